//
// Generated by NVIDIA NVVM Compiler
//
// Compiler Build ID: CL-36424714
// Cuda compilation tools, release 13.0, V13.0.88
// Based on NVVM 20.0.0
//

.version 9.0
.target sm_100
.address_size 64

	// .globl	_Z9remove_cpP6float2S0_iii

.visible .entry _Z9remove_cpP6float2S0_iii(
	.param .u64 .ptr .align 1 _Z9remove_cpP6float2S0_iii_param_0,
	.param .u64 .ptr .align 1 _Z9remove_cpP6float2S0_iii_param_1,
	.param .u32 _Z9remove_cpP6float2S0_iii_param_2,
	.param .u32 _Z9remove_cpP6float2S0_iii_param_3,
	.param .u32 _Z9remove_cpP6float2S0_iii_param_4
)
{
	.reg .pred 	%p<3>;
	.reg .b32 	%r<14>;
	.reg .b32 	%f<3>;
	.reg .b64 	%rd<9>;

	ld.param.u64 	%rd1, [_Z9remove_cpP6float2S0_iii_param_0];
	ld.param.u64 	%rd2, [_Z9remove_cpP6float2S0_iii_param_1];
	ld.param.u32 	%r3, [_Z9remove_cpP6float2S0_iii_param_2];
	ld.param.u32 	%r4, [_Z9remove_cpP6float2S0_iii_param_3];
	ld.param.u32 	%r5, [_Z9remove_cpP6float2S0_iii_param_4];
	mov.u32 	%r6, %ctaid.x;
	mov.u32 	%r7, %ntid.x;
	mov.u32 	%r8, %tid.x;
	mad.lo.s32 	%r1, %r6, %r7, %r8;
	setp.ge.s32 	%p1, %r1, %r5;
	@%p1 bra 	$L__BB0_3;
	rem.s32 	%r2, %r1, %r3;
	setp.lt.s32 	%p2, %r2, %r4;
	@%p2 bra 	$L__BB0_3;
	div.s32 	%r9, %r1, %r3;
	sub.s32 	%r10, %r3, %r4;
	sub.s32 	%r11, %r2, %r4;
	mad.lo.s32 	%r12, %r9, %r10, %r11;
	cvta.to.global.u64 	%rd3, %rd2;
	mul.wide.s32 	%rd4, %r12, 8;
	add.s64 	%rd5, %rd3, %rd4;
	mad.lo.s32 	%r13, %r9, %r3, %r2;
	cvta.to.global.u64 	%rd6, %rd1;
	mul.wide.s32 	%rd7, %r13, 8;
	add.s64 	%rd8, %rd6, %rd7;
	ld.global.v2.f32 	{%f1, %f2}, [%rd8];
	st.global.v2.f32 	[%rd5], {%f1, %f2};
$L__BB0_3:
	ret;

}


// ===== COMPILED SASS (sm_100) =====

	.target	sm_100

	.elftype	@"ET_EXEC"


//--------------------- .note.nv.tkinfo           --------------------------
	.section	.note.nv.tkinfo,"",@"SHT_NOTE"
	.sectionflags	@"SHF_NOTE_NV_TKINFO"
	.tkinfo
        /*0018*/ 	.word	0x00000002
        /*0030*/ 	.string	""
        /*0030*/ 	.string	"ptxas"
        /*0030*/ 	.string	"Cuda compilation tools, release 13.0, V13.0.88"
        /*0030*/ 	.string	"Build cuda_13.0.r13.0/compiler.36424714_0"
        /*0030*/ 	.string	"-arch sm_100 -m 64 "



//--------------------- .note.nv.cuinfo           --------------------------
	.section	.note.nv.cuinfo,"",@"SHT_NOTE"
	.sectionflags	@"SHF_NOTE_NV_CUINFO"
        /*0018*/ 	.short	0x0002
        /*001a*/ 	.short	0x0064
        /*001c*/ 	.short	0x0082
	.zero		2


//--------------------- .nv.info                  --------------------------
	.section	.nv.info,"",@"SHT_CUDA_INFO"
	.align	4


	//----- nvinfo : EIATTR_REGCOUNT
	.align		4
        /*0000*/ 	.byte	0x04, 0x2f
        /*0002*/ 	.short	(.L_1 - .L_0)
	.align		4
.L_0:
        /*0004*/ 	.word	index@(_Z9remove_cpP6float2S0_iii)
        /*0008*/ 	.word	0x0000000c


	//----- nvinfo : EIATTR_FRAME_SIZE
	.align		4
.L_1:
        /*000c*/ 	.byte	0x04, 0x11
        /*000e*/ 	.short	(.L_3 - .L_2)
	.align		4
.L_2:
        /*0010*/ 	.word	index@(_Z9remove_cpP6float2S0_iii)
        /*0014*/ 	.word	0x00000000


	//----- nvinfo : EIATTR_MIN_STACK_SIZE
	.align		4
.L_3:
        /*0018*/ 	.byte	0x04, 0x12
        /*001a*/ 	.short	(.L_5 - .L_4)
	.align		4
.L_4:
        /*001c*/ 	.word	index@(_Z9remove_cpP6float2S0_iii)
        /*0020*/ 	.word	0x00000000
.L_5:


//--------------------- .nv.compat                --------------------------
	.section	.nv.compat,"",@"SHT_CUDA_COMPAT_INFO"
	.align	4
        /*0000*/ 	.byte	0x02, 0x09, 0x00, 0x00, 0x02, 0x02, 0x01, 0x00, 0x02, 0x05, 0x05, 0x00, 0x03, 0x07, 0x01, 0x01
        /*0010*/ 	.byte	0x02, 0x03, 0x00, 0x00, 0x02, 0x06, 0x01, 0x00, 0x04, 0x0b, 0x08, 0x00, 0x09, 0x00, 0x00, 0x00
        /*0020*/ 	.byte	0x00, 0x00, 0x00, 0x00


//--------------------- .nv.info._Z9remove_cpP6float2S0_iii --------------------------
	.section	.nv.info._Z9remove_cpP6float2S0_iii,"",@"SHT_CUDA_INFO"
	.sectionflags	@""
	.align	4


	//----- nvinfo : EIATTR_CUDA_API_VERSION
	.align		4
        /*0000*/ 	.byte	0x04, 0x37
        /*0002*/ 	.short	(.L_7 - .L_6)
.L_6:
        /*0004*/ 	.word	0x00000082


	//----- nvinfo : EIATTR_KPARAM_INFO
	.align		4
.L_7:
        /*0008*/ 	.byte	0x04, 0x17
        /*000a*/ 	.short	(.L_9 - .L_8)
.L_8:
        /*000c*/ 	.word	0x00000000
        /*0010*/ 	.short	0x0004
        /*0012*/ 	.short	0x0018
        /*0014*/ 	.byte	0x00, 0xf0, 0x11, 0x00


	//----- nvinfo : EIATTR_KPARAM_INFO
	.align		4
.L_9:
        /*0018*/ 	.byte	0x04, 0x17
        /*001a*/ 	.short	(.L_11 - .L_10)
.L_10:
        /*001c*/ 	.word	0x00000000
        /*0020*/ 	.short	0x0003
        /*0022*/ 	.short	0x0014
        /*0024*/ 	.byte	0x00, 0xf0, 0x11, 0x00


	//----- nvinfo : EIATTR_KPARAM_INFO
	.align		4
.L_11:
        /*0028*/ 	.byte	0x04, 0x17
        /*002a*/ 	.short	(.L_13 - .L_12)
.L_12:
        /*002c*/ 	.word	0x00000000
        /*0030*/ 	.short	0x0002
        /*0032*/ 	.short	0x0010
        /*0034*/ 	.byte	0x00, 0xf0, 0x11, 0x00


	//----- nvinfo : EIATTR_KPARAM_INFO
	.align		4
.L_13:
        /*0038*/ 	.byte	0x04, 0x17
        /*003a*/ 	.short	(.L_15 - .L_14)
.L_14:
        /*003c*/ 	.word	0x00000000
        /*0040*/ 	.short	0x0001
        /*0042*/ 	.short	0x0008
        /*0044*/ 	.byte	0x00, 0xf5, 0x21, 0x00


	//----- nvinfo : EIATTR_KPARAM_INFO
	.align		4
.L_15:
        /*0048*/ 	.byte	0x04, 0x17
        /*004a*/ 	.short	(.L_17 - .L_16)
.L_16:
        /*004c*/ 	.word	0x00000000
        /*0050*/ 	.short	0x0000
        /*0052*/ 	.short	0x0000
        /*0054*/ 	.byte	0x00, 0xf5, 0x21, 0x00


	//----- nvinfo : EIATTR_SPARSE_MMA_MASK
	.align		4
.L_17:
        /*0058*/ 	.byte	0x03, 0x50
        /*005a*/ 	.short	0x0000


	//----- nvinfo : EIATTR_MAXREG_COUNT
	.align		4
        /*005c*/ 	.byte	0x03, 0x1b
        /*005e*/ 	.short	0x00ff


	//----- nvinfo : EIATTR_MERCURY_ISA_VERSION
	.align		4
        /*0060*/ 	.byte	0x03, 0x5f
        /*0062*/ 	.short	0x0101


	//----- nvinfo : EIATTR_VRC_CTA_INIT_COUNT
	.align		4
        /*0064*/ 	.byte	0x02, 0x4a
	.zero		1
	.zero		1


	//----- nvinfo : EIATTR_EXIT_INSTR_OFFSETS
	.align		4
        /*0068*/ 	.byte	0x04, 0x1c
        /*006a*/ 	.short	(.L_19 - .L_18)


	//   ....[0]....
.L_18:
        /*006c*/ 	.word	0x00000070


	//   ....[1]....
        /*0070*/ 	.word	0x00000220


	//   ....[2]....
        /*0074*/ 	.word	0x00000350


	//----- nvinfo : EIATTR_CBANK_PARAM_SIZE
	.align		4
.L_19:
        /*0078*/ 	.byte	0x03, 0x19
        /*007a*/ 	.short	0x001c


	//----- nvinfo : EIATTR_PARAM_CBANK
	.align		4
        /*007c*/ 	.byte	0x04, 0x0a
        /*007e*/ 	.short	(.L_21 - .L_20)
	.align		4
.L_20:
        /*0080*/ 	.word	index@(.nv.constant0._Z9remove_cpP6float2S0_iii)
        /*0084*/ 	.short	0x0380
        /*0086*/ 	.short	0x001c


	//----- nvinfo : EIATTR_SW_WAR
	.align		4
.L_21:
        /*0088*/ 	.byte	0x04, 0x36
        /*008a*/ 	.short	(.L_23 - .L_22)
.L_22:
        /*008c*/ 	.word	0x00000008
.L_23:


//--------------------- .nv.callgraph             --------------------------
	.section	.nv.callgraph,"",@"SHT_CUDA_CALLGRAPH"
	.align	4
	.sectionentsize	8
	.align		4
        /*0000*/ 	.word	0x00000000
	.align		4
        /*0004*/ 	.word	0xffffffff
	.align		4
        /*0008*/ 	.word	0x00000000
	.align		4
        /*000c*/ 	.word	0xfffffffe
	.align		4
        /*0010*/ 	.word	0x00000000
	.align		4
        /*0014*/ 	.word	0xfffffffd
	.align		4
        /*0018*/ 	.word	0x00000000
	.align		4
        /*001c*/ 	.word	0xfffffffc


//--------------------- .text._Z9remove_cpP6float2S0_iii --------------------------
	.section	.text._Z9remove_cpP6float2S0_iii,"ax",@progbits
	.align	128
        .global         _Z9remove_cpP6float2S0_iii
        .type           _Z9remove_cpP6float2S0_iii,@function
        .size           _Z9remove_cpP6float2S0_iii,(.L_x_1 - _Z9remove_cpP6float2S0_iii)
        .other          _Z9remove_cpP6float2S0_iii,@"STO_CUDA_ENTRY STV_DEFAULT"
_Z9remove_cpP6float2S0_iii:
.text._Z9remove_cpP6float2S0_iii:
[----:B------:R-:W-:Y:S01]  /*0000*/  LDC R1, c[0x0][0x37c] ;  /* 0x0000df00ff017b82 */ /* 0x000fe20000000800 */
[----:B------:R-:W0:Y:S07]  /*0010*/  S2R R0, SR_TID.X ;  /* 0x0000000000007919 */ /* 0x000e2e0000002100 */
[----:B------:R-:W0:Y:S01]  /*0020*/  S2UR UR4, SR_CTAID.X ;  /* 0x00000000000479c3 */ /* 0x000e220000002500 */
[----:B------:R-:W1:Y:S07]  /*0030*/  LDCU UR5, c[0x0][0x398] ;  /* 0x00007300ff0577ac */ /* 0x000e6e0008000800 */
[----:B------:R-:W0:Y:S02]  /*0040*/  LDC R5, c[0x0][0x360] ;  /* 0x0000d800ff057b82 */ /* 0x000e240000000800 */
[----:B0-----:R-:W-:-:S05]  /*0050*/  IMAD R5, R5, UR4, R0 ;  /* 0x0000000405057c24 */ /* 0x001fca000f8e0200 */
[----:B-1----:R-:W-:-:S13]  /*0060*/  ISETP.GE.AND P0, PT, R5, UR5, PT ;  /* 0x0000000505007c0c */ /* 0x002fda000bf06270 */
[----:B------:R-:W-:Y:S05]  /*0070*/  @P0 EXIT ;  /* 0x000000000000094d */ /* 0x000fea0003800000 */
[----:B------:R-:W0:Y:S01]  /*0080*/  LDC R0, c[0x0][0x390] ;  /* 0x0000e400ff007b82 */ /* 0x000e220000000800 */
[----:B------:R-:W-:Y:S01]  /*0090*/  ISETP.GE.AND P2, PT, R5, RZ, PT ;  /* 0x000000ff0500720c */ /* 0x000fe20003f46270 */
[----:B------:R-:W1:Y:S01]  /*00a0*/  LDCU UR6, c[0x0][0x394] ;  /* 0x00007280ff0677ac */ /* 0x000e620008000800 */
[----:B0-----:R-:W-:-:S04]  /*00b0*/  IABS R9, R0 ;  /* 0x0000000000097213 */ /* 0x001fc80000000000 */
[----:B------:R-:W0:Y:S08]  /*00c0*/  I2F.RP R4, R9 ;  /* 0x0000000900047306 */ /* 0x000e300000209400 */
[----:B0-----:R-:W0:Y:S02]  /*00d0*/  MUFU.RCP R4, R4 ;  /* 0x0000000400047308 */ /* 0x001e240000001000 */
[----:B0-----:R-:W-:-:S06]  /*00e0*/  VIADD R2, R4, 0xffffffe ;  /* 0x0ffffffe04027836 */ /* 0x001fcc0000000000 */
[----:B------:R0:W2:Y:S02]  /*00f0*/  F2I.FTZ.U32.TRUNC.NTZ R3, R2 ;  /* 0x0000000200037305 */ /* 0x0000a4000021f000 */
[----:B0-----:R-:W-:Y:S02]  /*0100*/  IMAD.MOV.U32 R2, RZ, RZ, RZ ;  /* 0x000000ffff027224 */ /* 0x001fe400078e00ff */
[----:B--2---:R-:W-:-:S04]  /*0110*/  IMAD.MOV R6, RZ, RZ, -R3 ;  /* 0x000000ffff067224 */ /* 0x004fc800078e0a03 */
[----:B------:R-:W-:Y:S01]  /*0120*/  IMAD R7, R6, R9, RZ ;  /* 0x0000000906077224 */ /* 0x000fe200078e02ff */
[----:B------:R-:W-:-:S03]  /*0130*/  IABS R6, R5 ;  /* 0x0000000500067213 */ /* 0x000fc60000000000 */
[----:B------:R-:W-:Y:S01]  /*0140*/  IMAD.HI.U32 R3, R3, R7, R2 ;  /* 0x0000000703037227 */ /* 0x000fe200078e0002 */
[----:B------:R-:W-:-:S05]  /*0150*/  LOP3.LUT R2, RZ, R0, RZ, 0x33, !PT ;  /* 0x00000000ff027212 */ /* 0x000fca00078e33ff */
[----:B------:R-:W-:-:S05]  /*0160*/  IMAD.HI.U32 R3, R3, R6, RZ ;  /* 0x0000000603037227 */ /* 0x000fca00078e00ff */
[----:B------:R-:W-:-:S05]  /*0170*/  IADD3 R4, PT, PT, -R3, RZ, RZ ;  /* 0x000000ff03047210 */ /* 0x000fca0007ffe1ff */
[----:B------:R-:W-:-:S05]  /*0180*/  IMAD R4, R9, R4, R6 ;  /* 0x0000000409047224 */ /* 0x000fca00078e0206 */
[----:B------:R-:W-:-:S13]  /*0190*/  ISETP.GT.U32.AND P0, PT, R9, R4, PT ;  /* 0x000000040900720c */ /* 0x000fda0003f04070 */
[----:B------:R-:W-:-:S04]  /*01a0*/  @!P0 IMAD.IADD R4, R4, 0x1, -R9 ;  /* 0x0000000104048824 */ /* 0x000fc800078e0a09 */
[----:B------:R-:W-:Y:S01]  /*01b0*/  IMAD.IADD R7, R4, 0x1, -R9 ;  /* 0x0000000104077824 */ /* 0x000fe200078e0a09 */
[----:B------:R-:W-:-:S04]  /*01c0*/  ISETP.GT.U32.AND P1, PT, R9, R4, PT ;  /* 0x000000040900720c */ /* 0x000fc80003f24070 */
[----:B------:R-:W-:Y:S02]  /*01d0*/  SEL R7, R7, R4, !P1 ;  /* 0x0000000407077207 */ /* 0x000fe40004800000 */
[----:B------:R-:W-:Y:S02]  /*01e0*/  ISETP.NE.AND P1, PT, R0, RZ, PT ;  /* 0x000000ff0000720c */ /* 0x000fe40003f25270 */
[----:B------:R-:W-:-:S04]  /*01f0*/  @!P2 IADD3 R7, PT, PT, -R7, RZ, RZ ;  /* 0x000000ff0707a210 */ /* 0x000fc80007ffe1ff */
[----:B------:R-:W-:-:S04]  /*0200*/  SEL R6, R2, R7, !P1 ;  /* 0x0000000702067207 */ /* 0x000fc80004800000 */
[----:B-1----:R-:W-:-:S13]  /*0210*/  ISETP.GE.AND P2, PT, R6, UR6, PT ;  /* 0x0000000606007c0c */ /* 0x002fda000bf46270 */
[----:B------:R-:W-:Y:S05]  /*0220*/  @!P2 EXIT ;  /* 0x000000000000a94d */ /* 0x000fea0003800000 */
[----:B------:R-:W-:Y:S01]  /*0230*/  ISETP.GE.U32.AND P2, PT, R4, R9, PT ;  /* 0x000000090400720c */ /* 0x000fe20003f46070 */
[----:B------:R-:W-:Y:S01]  /*0240*/  @!P0 VIADD R3, R3, 0x1 ;  /* 0x0000000103038836 */ /* 0x000fe20000000000 */
[----:B------:R-:W-:Y:S01]  /*0250*/  LOP3.LUT R5, R5, R0, RZ, 0x3c, !PT ;  /* 0x0000000005057212 */ /* 0x000fe200078e3cff */
[----:B------:R-:W0:Y:S03]  /*0260*/  LDCU.64 UR4, c[0x0][0x358] ;  /* 0x00006b00ff0477ac */ /* 0x000e260008000a00 */
[----:B------:R-:W-:Y:S02]  /*0270*/  ISETP.GE.AND P3, PT, R5, RZ, PT ;  /* 0x000000ff0500720c */ /* 0x000fe40003f66270 */
[----:B------:R-:W1:Y:S05]  /*0280*/  LDC.64 R4, c[0x0][0x380] ;  /* 0x0000e000ff047b82 */ /* 0x000e6a0000000a00 */
[----:B------:R-:W-:-:S06]  /*0290*/  @P2 VIADD R3, R3, 0x1 ;  /* 0x0000000103032836 */ /* 0x000fcc0000000000 */
[----:B------:R-:W-:-:S04]  /*02a0*/  @!P3 IADD3 R3, PT, PT, -R3, RZ, RZ ;  /* 0x000000ff0303b210 */ /* 0x000fc80007ffe1ff */
[----:B------:R-:W-:-:S05]  /*02b0*/  SEL R7, R2, R3, !P1 ;  /* 0x0000000302077207 */ /* 0x000fca0004800000 */
[----:B------:R-:W-:-:S04]  /*02c0*/  IMAD R3, R7, R0, R6 ;  /* 0x0000000007037224 */ /* 0x000fc800078e0206 */
[----:B-1----:R-:W-:Y:S02]  /*02d0*/  IMAD.WIDE R4, R3, 0x8, R4 ;  /* 0x0000000803047825 */ /* 0x002fe400078e0204 */
[----:B------:R-:W1:Y:S04]  /*02e0*/  LDC.64 R2, c[0x0][0x388] ;  /* 0x0000e200ff027b82 */ /* 0x000e680000000a00 */
[----:B0-----:R-:W2:Y:S01]  /*02f0*/  LDG.E.64 R4, desc[UR4][R4.64] ;  /* 0x0000000404047981 */ /* 0x001ea2000c1e1b00 */
[----:B------:R-:W-:Y:S01]  /*0300*/  IADD3 R6, PT, PT, R6, -UR6, RZ ;  /* 0x8000000606067c10 */ /* 0x000fe2000fffe0ff */
[----:B------:R-:W-:-:S04]  /*0310*/  VIADD R0, R0, -UR6 ;  /* 0x8000000600007c36 */ /* 0x000fc80008000000 */
[----:B------:R-:W-:-:S04]  /*0320*/  IMAD R7, R7, R0, R6 ;  /* 0x0000000007077224 */ /* 0x000fc800078e0206 */
[----:B-1----:R-:W-:-:S05]  /*0330*/  IMAD.WIDE R2, R7, 0x8, R2 ;  /* 0x0000000807027825 */ /* 0x002fca00078e0202 */
[----:B--2---:R-:W-:Y:S01]  /*0340*/  STG.E.64 desc[UR4][R2.64], R4 ;  /* 0x0000000402007986 */ /* 0x004fe2000c101b04 */
[----:B------:R-:W-:Y:S05]  /*0350*/  EXIT ;  /* 0x000000000000794d */ /* 0x000fea0003800000 */
.L_x_0:
[----:B------:R-:W-:-:S00]  /*0360*/  BRA `(.L_x_0) ;  /* 0xfffffffc00fc7947 */ /* 0x000fc0000383ffff */
[----:B------:R-:W-:-:S00]  /*0370*/  NOP ;  /* 0x0000000000007918 */ /* 0x000fc00000000000 */
        /* <DEDUP_REMOVED lines=8> */
.L_x_1:


//--------------------- .nv.shared.reserved.0     --------------------------
	.section	.nv.shared.reserved.0,"aw",@nobits
	.weak		__nv_reservedSMEM_offset_0_alias
	.size		__nv_reservedSMEM_offset_0_alias, 0, 64
	.other		__nv_reservedSMEM_offset_0_alias,@"STO_CUDA_RESERVED_SHARED STV_DEFAULT"
__nv_reservedSMEM_offset_0_alias:
	.zero		0
	.zero		64


//--------------------- .nv.constant0._Z9remove_cpP6float2S0_iii --------------------------
	.section	.nv.constant0._Z9remove_cpP6float2S0_iii,"a",@progbits
	.sectionflags	@""
	.align	4
.nv.constant0._Z9remove_cpP6float2S0_iii:
	.zero		924


//--------------------- SYMBOLS --------------------------

	.type		.nv.reservedSmem.offset0,@object
	.size		.nv.reservedSmem.offset0,0x4
